//
// Generated by NVIDIA NVVM Compiler
//
// Compiler Build ID: CL-36424714
// Cuda compilation tools, release 13.0, V13.0.88
// Based on NVVM 20.0.0
//

.version 9.0
.target sm_100
.address_size 64

	// .globl	_Z6matmulPKfS0_Pfiiiff
// _ZZ11matmul_tilePKfS0_PfiiiffE6tile_A has been demoted
// _ZZ11matmul_tilePKfS0_PfiiiffE6tile_B has been demoted

.visible .entry _Z6matmulPKfS0_Pfiiiff(
	.param .u64 .ptr .align 1 _Z6matmulPKfS0_Pfiiiff_param_0,
	.param .u64 .ptr .align 1 _Z6matmulPKfS0_Pfiiiff_param_1,
	.param .u64 .ptr .align 1 _Z6matmulPKfS0_Pfiiiff_param_2,
	.param .u32 _Z6matmulPKfS0_Pfiiiff_param_3,
	.param .u32 _Z6matmulPKfS0_Pfiiiff_param_4,
	.param .u32 _Z6matmulPKfS0_Pfiiiff_param_5,
	.param .f32 _Z6matmulPKfS0_Pfiiiff_param_6,
	.param .f32 _Z6matmulPKfS0_Pfiiiff_param_7
)
{
	.reg .pred 	%p<13>;
	.reg .b32 	%r<82>;
	.reg .b32 	%f<73>;
	.reg .b64 	%rd<48>;

	ld.param.u64 	%rd4, [_Z6matmulPKfS0_Pfiiiff_param_0];
	ld.param.u64 	%rd5, [_Z6matmulPKfS0_Pfiiiff_param_1];
	ld.param.u32 	%r43, [_Z6matmulPKfS0_Pfiiiff_param_3];
	ld.param.u32 	%r45, [_Z6matmulPKfS0_Pfiiiff_param_4];
	ld.param.u32 	%r44, [_Z6matmulPKfS0_Pfiiiff_param_5];
	ld.param.f32 	%f13, [_Z6matmulPKfS0_Pfiiiff_param_6];
	ld.param.f32 	%f14, [_Z6matmulPKfS0_Pfiiiff_param_7];
	cvta.to.global.u64 	%rd1, %rd5;
	cvta.to.global.u64 	%rd2, %rd4;
	mov.u32 	%r47, %ntid.x;
	mov.u32 	%r48, %ctaid.x;
	mov.u32 	%r49, %tid.x;
	mad.lo.s32 	%r1, %r47, %r48, %r49;
	mov.u32 	%r50, %ntid.y;
	mov.u32 	%r51, %ctaid.y;
	mul.lo.s32 	%r2, %r50, %r51;
	mov.u32 	%r3, %tid.y;
	add.s32 	%r52, %r2, %r3;
	setp.ge.s32 	%p1, %r1, %r43;
	setp.ge.s32 	%p2, %r52, %r45;
	or.pred  	%p3, %p1, %p2;
	@%p3 bra 	$L__BB0_14;
	setp.lt.s32 	%p4, %r44, 1;
	mov.f32 	%f72, 0f00000000;
	@%p4 bra 	$L__BB0_13;
	mul.lo.s32 	%r5, %r43, %r1;
	and.b32  	%r6, %r44, 7;
	setp.lt.u32 	%p5, %r44, 8;
	mov.f32 	%f72, 0f00000000;
	mov.b32 	%r80, 0;
	@%p5 bra 	$L__BB0_5;
	and.b32  	%r80, %r44, 2147483640;
	neg.s32 	%r78, %r80;
	add.s32 	%r54, %r3, %r44;
	add.s32 	%r77, %r54, %r2;
	shl.b32 	%r10, %r44, 3;
	shl.b32 	%r55, %r44, 1;
	add.s32 	%r76, %r52, %r55;
	mad.lo.s32 	%r75, %r44, 3, %r52;
	shl.b32 	%r56, %r44, 2;
	add.s32 	%r74, %r52, %r56;
	mad.lo.s32 	%r73, %r44, 5, %r52;
	mad.lo.s32 	%r72, %r44, 6, %r52;
	mad.lo.s32 	%r71, %r44, 7, %r52;
	mov.f32 	%f72, 0f00000000;
	mov.u32 	%r69, %r5;
	mov.u32 	%r70, %r52;
$L__BB0_4:
	.pragma "nounroll";
	mul.wide.s32 	%rd6, %r69, 4;
	add.s64 	%rd7, %rd2, %rd6;
	ld.global.f32 	%f19, [%rd7];
	mul.wide.u32 	%rd8, %r70, 4;
	add.s64 	%rd9, %rd1, %rd8;
	ld.global.f32 	%f20, [%rd9];
	fma.rn.f32 	%f21, %f19, %f20, %f72;
	ld.global.f32 	%f22, [%rd7+4];
	mul.wide.u32 	%rd10, %r77, 4;
	add.s64 	%rd11, %rd1, %rd10;
	ld.global.f32 	%f23, [%rd11];
	fma.rn.f32 	%f24, %f22, %f23, %f21;
	ld.global.f32 	%f25, [%rd7+8];
	mul.wide.u32 	%rd12, %r76, 4;
	add.s64 	%rd13, %rd1, %rd12;
	ld.global.f32 	%f26, [%rd13];
	fma.rn.f32 	%f27, %f25, %f26, %f24;
	ld.global.f32 	%f28, [%rd7+12];
	mul.wide.u32 	%rd14, %r75, 4;
	add.s64 	%rd15, %rd1, %rd14;
	ld.global.f32 	%f29, [%rd15];
	fma.rn.f32 	%f30, %f28, %f29, %f27;
	ld.global.f32 	%f31, [%rd7+16];
	mul.wide.u32 	%rd16, %r74, 4;
	add.s64 	%rd17, %rd1, %rd16;
	ld.global.f32 	%f32, [%rd17];
	fma.rn.f32 	%f33, %f31, %f32, %f30;
	ld.global.f32 	%f34, [%rd7+20];
	mul.wide.u32 	%rd18, %r73, 4;
	add.s64 	%rd19, %rd1, %rd18;
	ld.global.f32 	%f35, [%rd19];
	fma.rn.f32 	%f36, %f34, %f35, %f33;
	ld.global.f32 	%f37, [%rd7+24];
	mul.wide.u32 	%rd20, %r72, 4;
	add.s64 	%rd21, %rd1, %rd20;
	ld.global.f32 	%f38, [%rd21];
	fma.rn.f32 	%f39, %f37, %f38, %f36;
	ld.global.f32 	%f40, [%rd7+28];
	mul.wide.u32 	%rd22, %r71, 4;
	add.s64 	%rd23, %rd1, %rd22;
	ld.global.f32 	%f41, [%rd23];
	fma.rn.f32 	%f72, %f40, %f41, %f39;
	add.s32 	%r78, %r78, 8;
	add.s32 	%r77, %r77, %r10;
	add.s32 	%r76, %r76, %r10;
	add.s32 	%r75, %r75, %r10;
	add.s32 	%r74, %r74, %r10;
	add.s32 	%r73, %r73, %r10;
	add.s32 	%r72, %r72, %r10;
	add.s32 	%r71, %r71, %r10;
	add.s32 	%r70, %r70, %r10;
	add.s32 	%r69, %r69, 8;
	setp.ne.s32 	%p6, %r78, 0;
	@%p6 bra 	$L__BB0_4;
$L__BB0_5:
	setp.eq.s32 	%p7, %r6, 0;
	@%p7 bra 	$L__BB0_13;
	and.b32  	%r38, %r44, 3;
	setp.lt.u32 	%p8, %r6, 4;
	@%p8 bra 	$L__BB0_8;
	add.s32 	%r57, %r80, %r5;
	mul.wide.s32 	%rd24, %r57, 4;
	add.s64 	%rd25, %rd2, %rd24;
	ld.global.f32 	%f43, [%rd25];
	mad.lo.s32 	%r58, %r80, %r44, %r52;
	mul.wide.u32 	%rd26, %r58, 4;
	add.s64 	%rd27, %rd1, %rd26;
	ld.global.f32 	%f44, [%rd27];
	fma.rn.f32 	%f45, %f43, %f44, %f72;
	ld.global.f32 	%f46, [%rd25+4];
	add.s32 	%r59, %r58, %r44;
	mul.wide.u32 	%rd28, %r59, 4;
	add.s64 	%rd29, %rd1, %rd28;
	ld.global.f32 	%f47, [%rd29];
	fma.rn.f32 	%f48, %f46, %f47, %f45;
	ld.global.f32 	%f49, [%rd25+8];
	add.s32 	%r60, %r59, %r44;
	mul.wide.u32 	%rd30, %r60, 4;
	add.s64 	%rd31, %rd1, %rd30;
	ld.global.f32 	%f50, [%rd31];
	fma.rn.f32 	%f51, %f49, %f50, %f48;
	ld.global.f32 	%f52, [%rd25+12];
	add.s32 	%r61, %r60, %r44;
	mul.wide.u32 	%rd32, %r61, 4;
	add.s64 	%rd33, %rd1, %rd32;
	ld.global.f32 	%f53, [%rd33];
	fma.rn.f32 	%f72, %f52, %f53, %f51;
	add.s32 	%r80, %r80, 4;
$L__BB0_8:
	setp.eq.s32 	%p9, %r38, 0;
	@%p9 bra 	$L__BB0_13;
	setp.eq.s32 	%p10, %r38, 1;
	@%p10 bra 	$L__BB0_11;
	add.s32 	%r62, %r80, %r5;
	mul.wide.s32 	%rd34, %r62, 4;
	add.s64 	%rd35, %rd2, %rd34;
	ld.global.f32 	%f55, [%rd35];
	mad.lo.s32 	%r63, %r80, %r44, %r52;
	mul.wide.u32 	%rd36, %r63, 4;
	add.s64 	%rd37, %rd1, %rd36;
	ld.global.f32 	%f56, [%rd37];
	fma.rn.f32 	%f57, %f55, %f56, %f72;
	ld.global.f32 	%f58, [%rd35+4];
	add.s32 	%r64, %r63, %r44;
	mul.wide.u32 	%rd38, %r64, 4;
	add.s64 	%rd39, %rd1, %rd38;
	ld.global.f32 	%f59, [%rd39];
	fma.rn.f32 	%f72, %f58, %f59, %f57;
	add.s32 	%r80, %r80, 2;
$L__BB0_11:
	and.b32  	%r65, %r44, 1;
	setp.eq.b32 	%p11, %r65, 1;
	not.pred 	%p12, %p11;
	@%p12 bra 	$L__BB0_13;
	add.s32 	%r66, %r80, %r5;
	mul.wide.s32 	%rd40, %r66, 4;
	add.s64 	%rd41, %rd2, %rd40;
	ld.global.f32 	%f60, [%rd41];
	mad.lo.s32 	%r67, %r80, %r44, %r52;
	mul.wide.u32 	%rd42, %r67, 4;
	add.s64 	%rd43, %rd1, %rd42;
	ld.global.f32 	%f61, [%rd43];
	fma.rn.f32 	%f72, %f60, %f61, %f72;
$L__BB0_13:
	ld.param.u64 	%rd47, [_Z6matmulPKfS0_Pfiiiff_param_2];
	mad.lo.s32 	%r68, %r43, %r1, %r52;
	cvta.to.global.u64 	%rd44, %rd47;
	mul.wide.s32 	%rd45, %r68, 4;
	add.s64 	%rd46, %rd44, %rd45;
	ld.global.f32 	%f62, [%rd46];
	mul.f32 	%f63, %f14, %f62;
	fma.rn.f32 	%f64, %f13, %f72, %f63;
	st.global.f32 	[%rd46], %f64;
$L__BB0_14:
	ret;

}
	// .globl	_Z11matmul_tilePKfS0_Pfiiiff
.visible .entry _Z11matmul_tilePKfS0_Pfiiiff(
	.param .u64 .ptr .align 1 _Z11matmul_tilePKfS0_Pfiiiff_param_0,
	.param .u64 .ptr .align 1 _Z11matmul_tilePKfS0_Pfiiiff_param_1,
	.param .u64 .ptr .align 1 _Z11matmul_tilePKfS0_Pfiiiff_param_2,
	.param .u32 _Z11matmul_tilePKfS0_Pfiiiff_param_3,
	.param .u32 _Z11matmul_tilePKfS0_Pfiiiff_param_4,
	.param .u32 _Z11matmul_tilePKfS0_Pfiiiff_param_5,
	.param .f32 _Z11matmul_tilePKfS0_Pfiiiff_param_6,
	.param .f32 _Z11matmul_tilePKfS0_Pfiiiff_param_7
)
{
	.reg .pred 	%p<3>;
	.reg .b32 	%r<91>;
	.reg .b32 	%f<41>;
	.reg .b64 	%rd<13>;
	// demoted variable
	.shared .align 4 .b8 _ZZ11matmul_tilePKfS0_PfiiiffE6tile_A[1024];
	// demoted variable
	.shared .align 4 .b8 _ZZ11matmul_tilePKfS0_PfiiiffE6tile_B[1024];
	ld.param.u64 	%rd3, [_Z11matmul_tilePKfS0_Pfiiiff_param_0];
	ld.param.u64 	%rd4, [_Z11matmul_tilePKfS0_Pfiiiff_param_1];
	ld.param.u64 	%rd5, [_Z11matmul_tilePKfS0_Pfiiiff_param_2];
	ld.param.u32 	%r14, [_Z11matmul_tilePKfS0_Pfiiiff_param_3];
	ld.param.u32 	%r15, [_Z11matmul_tilePKfS0_Pfiiiff_param_5];
	setp.lt.s32 	%p1, %r15, 1;
	mov.f32 	%f40, 0f00000000;
	@%p1 bra 	$L__BB1_3;
	mov.u32 	%r17, %ctaid.x;
	mov.u32 	%r18, %ntid.x;
	mov.u32 	%r19, %tid.x;
	mad.lo.s32 	%r20, %r17, %r18, %r19;
	mov.u32 	%r21, %tid.y;
	shl.b32 	%r22, %r19, 6;
	mov.u32 	%r23, _ZZ11matmul_tilePKfS0_PfiiiffE6tile_A;
	add.s32 	%r1, %r23, %r22;
	shl.b32 	%r24, %r21, 2;
	add.s32 	%r2, %r1, %r24;
	shl.b32 	%r25, %r21, 6;
	mov.u32 	%r26, _ZZ11matmul_tilePKfS0_PfiiiffE6tile_B;
	add.s32 	%r27, %r26, %r25;
	shl.b32 	%r28, %r19, 2;
	add.s32 	%r3, %r27, %r28;
	mad.lo.s32 	%r4, %r21, -60, %r27;
	mad.lo.s32 	%r89, %r14, %r20, %r21;
	mad.lo.s32 	%r88, %r21, %r15, %r20;
	shl.b32 	%r7, %r15, 4;
	cvta.to.global.u64 	%rd1, %rd3;
	cvta.to.global.u64 	%rd2, %rd4;
	mov.f32 	%f40, 0f00000000;
	mov.b32 	%r90, 0;
$L__BB1_2:
	mul.wide.s32 	%rd6, %r89, 4;
	add.s64 	%rd7, %rd1, %rd6;
	ld.global.f32 	%f6, [%rd7];
	cvt.rzi.s32.f32 	%r29, %f6;
	st.shared.u32 	[%r2], %r29;
	mul.wide.s32 	%rd8, %r88, 4;
	add.s64 	%rd9, %rd2, %rd8;
	ld.global.f32 	%f7, [%rd9];
	cvt.rzi.s32.f32 	%r30, %f7;
	st.shared.u32 	[%r3], %r30;
	bar.sync 	0;
	ld.shared.u32 	%r31, [%r1];
	ld.shared.u32 	%r32, [%r4];
	mul.lo.s32 	%r33, %r32, %r31;
	cvt.rn.f32.s32 	%f8, %r33;
	add.f32 	%f9, %f40, %f8;
	ld.shared.u32 	%r34, [%r1+4];
	ld.shared.u32 	%r35, [%r4+64];
	mul.lo.s32 	%r36, %r35, %r34;
	cvt.rn.f32.s32 	%f10, %r36;
	add.f32 	%f11, %f9, %f10;
	ld.shared.u32 	%r37, [%r1+8];
	ld.shared.u32 	%r38, [%r4+128];
	mul.lo.s32 	%r39, %r38, %r37;
	cvt.rn.f32.s32 	%f12, %r39;
	add.f32 	%f13, %f11, %f12;
	ld.shared.u32 	%r40, [%r1+12];
	ld.shared.u32 	%r41, [%r4+192];
	mul.lo.s32 	%r42, %r41, %r40;
	cvt.rn.f32.s32 	%f14, %r42;
	add.f32 	%f15, %f13, %f14;
	ld.shared.u32 	%r43, [%r1+16];
	ld.shared.u32 	%r44, [%r4+256];
	mul.lo.s32 	%r45, %r44, %r43;
	cvt.rn.f32.s32 	%f16, %r45;
	add.f32 	%f17, %f15, %f16;
	ld.shared.u32 	%r46, [%r1+20];
	ld.shared.u32 	%r47, [%r4+320];
	mul.lo.s32 	%r48, %r47, %r46;
	cvt.rn.f32.s32 	%f18, %r48;
	add.f32 	%f19, %f17, %f18;
	ld.shared.u32 	%r49, [%r1+24];
	ld.shared.u32 	%r50, [%r4+384];
	mul.lo.s32 	%r51, %r50, %r49;
	cvt.rn.f32.s32 	%f20, %r51;
	add.f32 	%f21, %f19, %f20;
	ld.shared.u32 	%r52, [%r1+28];
	ld.shared.u32 	%r53, [%r4+448];
	mul.lo.s32 	%r54, %r53, %r52;
	cvt.rn.f32.s32 	%f22, %r54;
	add.f32 	%f23, %f21, %f22;
	ld.shared.u32 	%r55, [%r1+32];
	ld.shared.u32 	%r56, [%r4+512];
	mul.lo.s32 	%r57, %r56, %r55;
	cvt.rn.f32.s32 	%f24, %r57;
	add.f32 	%f25, %f23, %f24;
	ld.shared.u32 	%r58, [%r1+36];
	ld.shared.u32 	%r59, [%r4+576];
	mul.lo.s32 	%r60, %r59, %r58;
	cvt.rn.f32.s32 	%f26, %r60;
	add.f32 	%f27, %f25, %f26;
	ld.shared.u32 	%r61, [%r1+40];
	ld.shared.u32 	%r62, [%r4+640];
	mul.lo.s32 	%r63, %r62, %r61;
	cvt.rn.f32.s32 	%f28, %r63;
	add.f32 	%f29, %f27, %f28;
	ld.shared.u32 	%r64, [%r1+44];
	ld.shared.u32 	%r65, [%r4+704];
	mul.lo.s32 	%r66, %r65, %r64;
	cvt.rn.f32.s32 	%f30, %r66;
	add.f32 	%f31, %f29, %f30;
	ld.shared.u32 	%r67, [%r1+48];
	ld.shared.u32 	%r68, [%r4+768];
	mul.lo.s32 	%r69, %r68, %r67;
	cvt.rn.f32.s32 	%f32, %r69;
	add.f32 	%f33, %f31, %f32;
	ld.shared.u32 	%r70, [%r1+52];
	ld.shared.u32 	%r71, [%r4+832];
	mul.lo.s32 	%r72, %r71, %r70;
	cvt.rn.f32.s32 	%f34, %r72;
	add.f32 	%f35, %f33, %f34;
	ld.shared.u32 	%r73, [%r1+56];
	ld.shared.u32 	%r74, [%r4+896];
	mul.lo.s32 	%r75, %r74, %r73;
	cvt.rn.f32.s32 	%f36, %r75;
	add.f32 	%f37, %f35, %f36;
	ld.shared.u32 	%r76, [%r1+60];
	ld.shared.u32 	%r77, [%r4+960];
	mul.lo.s32 	%r78, %r77, %r76;
	cvt.rn.f32.s32 	%f38, %r78;
	add.f32 	%f40, %f37, %f38;
	bar.sync 	0;
	add.s32 	%r90, %r90, 16;
	add.s32 	%r89, %r89, 16;
	add.s32 	%r88, %r88, %r7;
	setp.lt.s32 	%p2, %r90, %r15;
	@%p2 bra 	$L__BB1_2;
$L__BB1_3:
	cvta.to.global.u64 	%rd10, %rd5;
	mov.u32 	%r79, %ntid.x;
	mov.u32 	%r80, %ctaid.x;
	mov.u32 	%r81, %tid.x;
	mad.lo.s32 	%r82, %r79, %r80, %r81;
	mov.u32 	%r83, %ntid.y;
	mov.u32 	%r84, %ctaid.y;
	mov.u32 	%r85, %tid.y;
	mad.lo.s32 	%r86, %r83, %r84, %r85;
	mad.lo.s32 	%r87, %r14, %r82, %r86;
	mul.wide.s32 	%rd11, %r87, 4;
	add.s64 	%rd12, %rd10, %rd11;
	st.global.f32 	[%rd12], %f40;
	ret;

}


// ===== COMPILED SASS (sm_100) =====

	.target	sm_100

	.elftype	@"ET_EXEC"


//--------------------- .note.nv.tkinfo           --------------------------
	.section	.note.nv.tkinfo,"",@"SHT_NOTE"
	.sectionflags	@"SHF_NOTE_NV_TKINFO"
	.tkinfo
        /*0018*/ 	.word	0x00000002
        /*0030*/ 	.string	""
        /*0030*/ 	.string	"ptxas"
        /*0030*/ 	.string	"Cuda compilation tools, release 13.0, V13.0.88"
        /*0030*/ 	.string	"Build cuda_13.0.r13.0/compiler.36424714_0"
        /*0030*/ 	.string	"-arch sm_100 -m 64 "



//--------------------- .note.nv.cuinfo           --------------------------
	.section	.note.nv.cuinfo,"",@"SHT_NOTE"
	.sectionflags	@"SHF_NOTE_NV_CUINFO"
        /*0018*/ 	.short	0x0002
        /*001a*/ 	.short	0x0064
        /*001c*/ 	.short	0x0082
	.zero		2


//--------------------- .nv.info                  --------------------------
	.section	.nv.info,"",@"SHT_CUDA_INFO"
	.align	4


	//----- nvinfo : EIATTR_REGCOUNT
	.align		4
        /*0000*/ 	.byte	0x04, 0x2f
        /*0002*/ 	.short	(.L_1 - .L_0)
	.align		4
.L_0:
        /*0004*/ 	.word	index@(_Z6matmulPKfS0_Pfiiiff)
        /*0008*/ 	.word	0x00000020


	//----- nvinfo : EIATTR_FRAME_SIZE
	.align		4
.L_1:
        /*000c*/ 	.byte	0x04, 0x11
        /*000e*/ 	.short	(.L_3 - .L_2)
	.align		4
.L_2:
        /*0010*/ 	.word	index@(_Z6matmulPKfS0_Pfiiiff)
        /*0014*/ 	.word	0x00000000


	//----- nvinfo : EIATTR_REGCOUNT
	.align		4
.L_3:
        /*0018*/ 	.byte	0x04, 0x2f
        /*001a*/ 	.short	(.L_5 - .L_4)
	.align		4
.L_4:
        /*001c*/ 	.word	index@(_Z11matmul_tilePKfS0_Pfiiiff)
        /*0020*/ 	.word	0x00000020


	//----- nvinfo : EIATTR_FRAME_SIZE
	.align		4
.L_5:
        /*0024*/ 	.byte	0x04, 0x11
        /*0026*/ 	.short	(.L_7 - .L_6)
	.align		4
.L_6:
        /*0028*/ 	.word	index@(_Z11matmul_tilePKfS0_Pfiiiff)
        /*002c*/ 	.word	0x00000000


	//----- nvinfo : EIATTR_MIN_STACK_SIZE
	.align		4
.L_7:
        /*0030*/ 	.byte	0x04, 0x12
        /*0032*/ 	.short	(.L_9 - .L_8)
	.align		4
.L_8:
        /*0034*/ 	.word	index@(_Z11matmul_tilePKfS0_Pfiiiff)
        /*0038*/ 	.word	0x00000000


	//----- nvinfo : EIATTR_MIN_STACK_SIZE
	.align		4
.L_9:
        /*003c*/ 	.byte	0x04, 0x12
        /*003e*/ 	.short	(.L_11 - .L_10)
	.align		4
.L_10:
        /*0040*/ 	.word	index@(_Z6matmulPKfS0_Pfiiiff)
        /*0044*/ 	.word	0x00000000
.L_11:


//--------------------- .nv.compat                --------------------------
	.section	.nv.compat,"",@"SHT_CUDA_COMPAT_INFO"
	.align	4
        /*0000*/ 	.byte	0x02, 0x09, 0x00, 0x00, 0x02, 0x02, 0x01, 0x00, 0x02, 0x05, 0x05, 0x00, 0x03, 0x07, 0x01, 0x01
        /*0010*/ 	.byte	0x02, 0x03, 0x00, 0x00, 0x02, 0x06, 0x01, 0x00, 0x04, 0x0b, 0x08, 0x00, 0x09, 0x00, 0x00, 0x00
        /*0020*/ 	.byte	0x00, 0x00, 0x00, 0x00


//--------------------- .nv.info._Z11matmul_tilePKfS0_Pfiiiff --------------------------
	.section	.nv.info._Z11matmul_tilePKfS0_Pfiiiff,"",@"SHT_CUDA_INFO"
	.sectionflags	@""
	.align	4


	//----- nvinfo : EIATTR_CUDA_API_VERSION
	.align		4
        /*0000*/ 	.byte	0x04, 0x37
        /*0002*/ 	.short	(.L_13 - .L_12)
.L_12:
        /*0004*/ 	.word	0x00000082


	//----- nvinfo : EIATTR_KPARAM_INFO
	.align		4
.L_13:
        /*0008*/ 	.byte	0x04, 0x17
        /*000a*/ 	.short	(.L_15 - .L_14)
.L_14:
        /*000c*/ 	.word	0x00000000
        /*0010*/ 	.short	0x0007
        /*0012*/ 	.short	0x0028
        /*0014*/ 	.byte	0x00, 0xf0, 0x11, 0x00


	//----- nvinfo : EIATTR_KPARAM_INFO
	.align		4
.L_15:
        /*0018*/ 	.byte	0x04, 0x17
        /*001a*/ 	.short	(.L_17 - .L_16)
.L_16:
        /*001c*/ 	.word	0x00000000
        /*0020*/ 	.short	0x0006
        /*0022*/ 	.short	0x0024
        /*0024*/ 	.byte	0x00, 0xf0, 0x11, 0x00


	//----- nvinfo : EIATTR_KPARAM_INFO
	.align		4
.L_17:
        /*0028*/ 	.byte	0x04, 0x17
        /*002a*/ 	.short	(.L_19 - .L_18)
.L_18:
        /*002c*/ 	.word	0x00000000
        /*0030*/ 	.short	0x0005
        /*0032*/ 	.short	0x0020
        /*0034*/ 	.byte	0x00, 0xf0, 0x11, 0x00


	//----- nvinfo : EIATTR_KPARAM_INFO
	.align		4
.L_19:
        /*0038*/ 	.byte	0x04, 0x17
        /*003a*/ 	.short	(.L_21 - .L_20)
.L_20:
        /*003c*/ 	.word	0x00000000
        /*0040*/ 	.short	0x0004
        /*0042*/ 	.short	0x001c
        /*0044*/ 	.byte	0x00, 0xf0, 0x11, 0x00


	//----- nvinfo : EIATTR_KPARAM_INFO
	.align		4
.L_21:
        /*0048*/ 	.byte	0x04, 0x17
        /*004a*/ 	.short	(.L_23 - .L_22)
.L_22:
        /*004c*/ 	.word	0x00000000
        /*0050*/ 	.short	0x0003
        /*0052*/ 	.short	0x0018
        /*0054*/ 	.byte	0x00, 0xf0, 0x11, 0x00


	//----- nvinfo : EIATTR_KPARAM_INFO
	.align		4
.L_23:
        /*0058*/ 	.byte	0x04, 0x17
        /*005a*/ 	.short	(.L_25 - .L_24)
.L_24:
        /*005c*/ 	.word	0x00000000
        /*0060*/ 	.short	0x0002
        /*0062*/ 	.short	0x0010
        /*0064*/ 	.byte	0x00, 0xf5, 0x21, 0x00


	//----- nvinfo : EIATTR_KPARAM_INFO
	.align		4
.L_25:
        /*0068*/ 	.byte	0x04, 0x17
        /*006a*/ 	.short	(.L_27 - .L_26)
.L_26:
        /*006c*/ 	.word	0x00000000
        /*0070*/ 	.short	0x0001
        /*0072*/ 	.short	0x0008
        /*0074*/ 	.byte	0x00, 0xf5, 0x21, 0x00


	//----- nvinfo : EIATTR_KPARAM_INFO
	.align		4
.L_27:
        /*0078*/ 	.byte	0x04, 0x17
        /*007a*/ 	.short	(.L_29 - .L_28)
.L_28:
        /*007c*/ 	.word	0x00000000
        /*0080*/ 	.short	0x0000
        /*0082*/ 	.short	0x0000
        /*0084*/ 	.byte	0x00, 0xf5, 0x21, 0x00


	//----- nvinfo : EIATTR_SPARSE_MMA_MASK
	.align		4
.L_29:
        /*0088*/ 	.byte	0x03, 0x50
        /*008a*/ 	.short	0x0000


	//----- nvinfo : EIATTR_MAXREG_COUNT
	.align		4
        /*008c*/ 	.byte	0x03, 0x1b
        /*008e*/ 	.short	0x00ff


	//----- nvinfo : EIATTR_NUM_BARRIERS
	.align		4
        /*0090*/ 	.byte	0x02, 0x4c
        /*0092*/ 	.byte	0x01
	.zero		1


	//----- nvinfo : EIATTR_MERCURY_ISA_VERSION
	.align		4
        /*0094*/ 	.byte	0x03, 0x5f
        /*0096*/ 	.short	0x0101


	//----- nvinfo : EIATTR_VRC_CTA_INIT_COUNT
	.align		4
        /*0098*/ 	.byte	0x02, 0x4a
	.zero		1
	.zero		1


	//----- nvinfo : EIATTR_EXIT_INSTR_OFFSETS
	.align		4
        /*009c*/ 	.byte	0x04, 0x1c
        /*009e*/ 	.short	(.L_31 - .L_30)


	//   ....[0]....
.L_30:
        /*00a0*/ 	.word	0x000007c0


	//----- nvinfo : EIATTR_CBANK_PARAM_SIZE
	.align		4
.L_31:
        /*00a4*/ 	.byte	0x03, 0x19
        /*00a6*/ 	.short	0x002c


	//----- nvinfo : EIATTR_PARAM_CBANK
	.align		4
        /*00a8*/ 	.byte	0x04, 0x0a
        /*00aa*/ 	.short	(.L_33 - .L_32)
	.align		4
.L_32:
        /*00ac*/ 	.word	index@(.nv.constant0._Z11matmul_tilePKfS0_Pfiiiff)
        /*00b0*/ 	.short	0x0380
        /*00b2*/ 	.short	0x002c


	//----- nvinfo : EIATTR_SW_WAR
	.align		4
.L_33:
        /*00b4*/ 	.byte	0x04, 0x36
        /*00b6*/ 	.short	(.L_35 - .L_34)
.L_34:
        /*00b8*/ 	.word	0x00000008
.L_35:


//--------------------- .nv.info._Z6matmulPKfS0_Pfiiiff --------------------------
	.section	.nv.info._Z6matmulPKfS0_Pfiiiff,"",@"SHT_CUDA_INFO"
	.sectionflags	@""
	.align	4


	//----- nvinfo : EIATTR_CUDA_API_VERSION
	.align		4
        /*0000*/ 	.byte	0x04, 0x37
        /*0002*/ 	.short	(.L_37 - .L_36)
.L_36:
        /*0004*/ 	.word	0x00000082


	//----- nvinfo : EIATTR_KPARAM_INFO
	.align		4
.L_37:
        /*0008*/ 	.byte	0x04, 0x17
        /*000a*/ 	.short	(.L_39 - .L_38)
.L_38:
        /*000c*/ 	.word	0x00000000
        /*0010*/ 	.short	0x0007
        /*0012*/ 	.short	0x0028
        /*0014*/ 	.byte	0x00, 0xf0, 0x11, 0x00


	//----- nvinfo : EIATTR_KPARAM_INFO
	.align		4
.L_39:
        /*0018*/ 	.byte	0x04, 0x17
        /*001a*/ 	.short	(.L_41 - .L_40)
.L_40:
        /*001c*/ 	.word	0x00000000
        /*0020*/ 	.short	0x0006
        /*0022*/ 	.short	0x0024
        /*0024*/ 	.byte	0x00, 0xf0, 0x11, 0x00


	//----- nvinfo : EIATTR_KPARAM_INFO
	.align		4
.L_41:
        /*0028*/ 	.byte	0x04, 0x17
        /*002a*/ 	.short	(.L_43 - .L_42)
.L_42:
        /*002c*/ 	.word	0x00000000
        /*0030*/ 	.short	0x0005
        /*0032*/ 	.short	0x0020
        /*0034*/ 	.byte	0x00, 0xf0, 0x11, 0x00


	//----- nvinfo : EIATTR_KPARAM_INFO
	.align		4
.L_43:
        /*0038*/ 	.byte	0x04, 0x17
        /*003a*/ 	.short	(.L_45 - .L_44)
.L_44:
        /*003c*/ 	.word	0x00000000
        /*0040*/ 	.short	0x0004
        /*0042*/ 	.short	0x001c
        /*0044*/ 	.byte	0x00, 0xf0, 0x11, 0x00


	//----- nvinfo : EIATTR_KPARAM_INFO
	.align		4
.L_45:
        /*0048*/ 	.byte	0x04, 0x17
        /*004a*/ 	.short	(.L_47 - .L_46)
.L_46:
        /*004c*/ 	.word	0x00000000
        /*0050*/ 	.short	0x0003
        /*0052*/ 	.short	0x0018
        /*0054*/ 	.byte	0x00, 0xf0, 0x11, 0x00


	//----- nvinfo : EIATTR_KPARAM_INFO
	.align		4
.L_47:
        /*0058*/ 	.byte	0x04, 0x17
        /*005a*/ 	.short	(.L_49 - .L_48)
.L_48:
        /*005c*/ 	.word	0x00000000
        /*0060*/ 	.short	0x0002
        /*0062*/ 	.short	0x0010
        /*0064*/ 	.byte	0x00, 0xf5, 0x21, 0x00


	//----- nvinfo : EIATTR_KPARAM_INFO
	.align		4
.L_49:
        /*0068*/ 	.byte	0x04, 0x17
        /*006a*/ 	.short	(.L_51 - .L_50)
.L_50:
        /*006c*/ 	.word	0x00000000
        /*0070*/ 	.short	0x0001
        /*0072*/ 	.short	0x0008
        /*0074*/ 	.byte	0x00, 0xf5, 0x21, 0x00


	//----- nvinfo : EIATTR_KPARAM_INFO
	.align		4
.L_51:
        /*0078*/ 	.byte	0x04, 0x17
        /*007a*/ 	.short	(.L_53 - .L_52)
.L_52:
        /*007c*/ 	.word	0x00000000
        /*0080*/ 	.short	0x0000
        /*0082*/ 	.short	0x0000
        /*0084*/ 	.byte	0x00, 0xf5, 0x21, 0x00


	//----- nvinfo : EIATTR_SPARSE_MMA_MASK
	.align		4
.L_53:
        /*0088*/ 	.byte	0x03, 0x50
        /*008a*/ 	.short	0x0000


	//----- nvinfo : EIATTR_MAXREG_COUNT
	.align		4
        /*008c*/ 	.byte	0x03, 0x1b
        /*008e*/ 	.short	0x00ff


	//----- nvinfo : EIATTR_MERCURY_ISA_VERSION
	.align		4
        /*0090*/ 	.byte	0x03, 0x5f
        /*0092*/ 	.short	0x0101


	//----- nvinfo : EIATTR_VRC_CTA_INIT_COUNT
	.align		4
        /*0094*/ 	.byte	0x02, 0x4a
	.zero		1
	.zero		1


	//----- nvinfo : EIATTR_EXIT_INSTR_OFFSETS
	.align		4
        /*0098*/ 	.byte	0x04, 0x1c
        /*009a*/ 	.short	(.L_55 - .L_54)


	//   ....[0]....
.L_54:
        /*009c*/ 	.word	0x000000d0


	//   ....[1]....
        /*00a0*/ 	.word	0x00000980


	//----- nvinfo : EIATTR_CBANK_PARAM_SIZE
	.align		4
.L_55:
        /*00a4*/ 	.byte	0x03, 0x19
        /*00a6*/ 	.short	0x002c


	//----- nvinfo : EIATTR_PARAM_CBANK
	.align		4
        /*00a8*/ 	.byte	0x04, 0x0a
        /*00aa*/ 	.short	(.L_57 - .L_56)
	.align		4
.L_56:
        /*00ac*/ 	.word	index@(.nv.constant0._Z6matmulPKfS0_Pfiiiff)
        /*00b0*/ 	.short	0x0380
        /*00b2*/ 	.short	0x002c


	//----- nvinfo : EIATTR_SW_WAR
	.align		4
.L_57:
        /*00b4*/ 	.byte	0x04, 0x36
        /*00b6*/ 	.short	(.L_59 - .L_58)
.L_58:
        /*00b8*/ 	.word	0x00000008
.L_59:


//--------------------- .nv.callgraph             --------------------------
	.section	.nv.callgraph,"",@"SHT_CUDA_CALLGRAPH"
	.align	4
	.sectionentsize	8
	.align		4
        /*0000*/ 	.word	0x00000000
	.align		4
        /*0004*/ 	.word	0xffffffff
	.align		4
        /*0008*/ 	.word	0x00000000
	.align		4
        /*000c*/ 	.word	0xfffffffe
	.align		4
        /*0010*/ 	.word	0x00000000
	.align		4
        /*0014*/ 	.word	0xfffffffd
	.align		4
        /*0018*/ 	.word	0x00000000
	.align		4
        /*001c*/ 	.word	0xfffffffc


//--------------------- .text._Z11matmul_tilePKfS0_Pfiiiff --------------------------
	.section	.text._Z11matmul_tilePKfS0_Pfiiiff,"ax",@progbits
	.align	128
        .global         _Z11matmul_tilePKfS0_Pfiiiff
        .type           _Z11matmul_tilePKfS0_Pfiiiff,@function
        .size           _Z11matmul_tilePKfS0_Pfiiiff,(.L_x_8 - _Z11matmul_tilePKfS0_Pfiiiff)
        .other          _Z11matmul_tilePKfS0_Pfiiiff,@"STO_CUDA_ENTRY STV_DEFAULT"
_Z11matmul_tilePKfS0_Pfiiiff:
.text._Z11matmul_tilePKfS0_Pfiiiff:
[----:B------:R-:W-:Y:S08]  /*0000*/  LDC R1, c[0x0][0x37c] ;  /* 0x0000df00ff017b82 */ /* 0x000ff00000000800 */
[----:B------:R-:W0:Y:S01]  /*0010*/  LDC R0, c[0x0][0x3a0] ;  /* 0x0000e800ff007b82 */ /* 0x000e220000000800 */
[----:B------:R-:W1:Y:S01]  /*0020*/  LDCU.64 UR8, c[0x0][0x358] ;  /* 0x00006b00ff0877ac */ /* 0x000e620008000a00 */
[----:B------:R-:W-:Y:S01]  /*0030*/  HFMA2 R23, -RZ, RZ, 0, 0 ;  /* 0x00000000ff177431 */ /* 0x000fe200000001ff */
[----:B0-----:R-:W-:-:S13]  /*0040*/  ISETP.GE.AND P0, PT, R0, 0x1, PT ;  /* 0x000000010000780c */ /* 0x001fda0003f06270 */
[----:B-1----:R-:W-:Y:S05]  /*0050*/  @!P0 BRA `(.L_x_0) ;  /* 0x0000000400a48947 */ /* 0x002fea0003800000 */
[----:B------:R-:W0:Y:S01]  /*0060*/  S2R R18, SR_TID.X ;  /* 0x0000000000127919 */ /* 0x000e220000002100 */
[----:B------:R-:W1:Y:S01]  /*0070*/  S2UR UR6, SR_CgaCtaId ;  /* 0x00000000000679c3 */ /* 0x000e620000008800 */
[----:B------:R-:W2:Y:S01]  /*0080*/  LDCU UR10, c[0x0][0x398] ;  /* 0x00007300ff0a77ac */ /* 0x000ea20008000800 */
[----:B------:R-:W-:Y:S01]  /*0090*/  MOV R23, RZ ;  /* 0x000000ff00177202 */ /* 0x000fe20000000f00 */
[----:B------:R-:W3:Y:S01]  /*00a0*/  S2R R16, SR_TID.Y ;  /* 0x0000000000107919 */ /* 0x000ee20000002200 */
[----:B------:R-:W-:Y:S02]  /*00b0*/  UMOV UR4, 0x400 ;  /* 0x0000040000047882 */ /* 0x000fe40000000000 */
[----:B------:R-:W-:Y:S02]  /*00c0*/  UIADD3 UR5, UPT, UPT, UR4, 0x400, URZ ;  /* 0x0000040004057890 */ /* 0x000fe4000fffe0ff */
[----:B------:R-:W4:Y:S08]  /*00d0*/  S2UR UR7, SR_CTAID.X ;  /* 0x00000000000779c3 */ /* 0x000f300000002500 */
[----:B------:R-:W4:Y:S08]  /*00e0*/  LDC R17, c[0x0][0x360] ;  /* 0x0000d800ff117b82 */ /* 0x000f300000000800 */
[----:B------:R-:W2:Y:S01]  /*00f0*/  LDC.64 R12, c[0x0][0x380] ;  /* 0x0000e000ff0c7b82 */ /* 0x000ea20000000a00 */
[----:B-1----:R-:W-:-:S02]  /*0100*/  ULEA UR5, UR6, UR5, 0x18 ;  /* 0x0000000506057291 */ /* 0x002fc4000f8ec0ff */
[----:B------:R-:W-:-:S05]  /*0110*/  ULEA UR4, UR6, UR4, 0x18 ;  /* 0x0000000406047291 */ /* 0x000fca000f8ec0ff */
[----:B------:R-:W1:Y:S01]  /*0120*/  LDC.64 R2, c[0x0][0x388] ;  /* 0x0000e200ff027b82 */ /* 0x000e620000000a00 */
[----:B0-----:R-:W-:Y:S01]  /*0130*/  LEA R14, R18, UR4, 0x6 ;  /* 0x00000004120e7c11 */ /* 0x001fe2000f8e30ff */
[----:B------:R-:W-:Y:S01]  /*0140*/  UMOV UR4, URZ ;  /* 0x000000ff00047c82 */ /* 0x000fe20008000000 */
[----:B---3--:R-:W-:Y:S01]  /*0150*/  LEA R19, R16, UR5, 0x6 ;  /* 0x0000000510137c11 */ /* 0x008fe2000f8e30ff */
[----:B----4-:R-:W-:-:S03]  /*0160*/  IMAD R17, R17, UR7, R18 ;  /* 0x0000000711117c24 */ /* 0x010fc6000f8e0212 */
[----:B------:R-:W-:Y:S01]  /*0170*/  LEA R18, R18, R19, 0x2 ;  /* 0x0000001312127211 */ /* 0x000fe200078e10ff */
[C---:B------:R-:W-:Y:S02]  /*0180*/  IMAD R19, R16.reuse, -0x3c, R19 ;  /* 0xffffffc410137824 */ /* 0x040fe400078e0213 */
[----:B--2---:R-:W-:Y:S02]  /*0190*/  IMAD R15, R17, UR10, R16 ;  /* 0x0000000a110f7c24 */ /* 0x004fe4000f8e0210 */
[C---:B------:R-:W-:Y:S01]  /*01a0*/  IMAD R17, R16.reuse, R0, R17 ;  /* 0x0000000010117224 */ /* 0x040fe200078e0211 */
[----:B------:R-:W-:-:S07]  /*01b0*/  LEA R16, R16, R14, 0x2 ;  /* 0x0000000e10107211 */ /* 0x000fce00078e10ff */
.L_x_1:
[----:B------:R-:W-:-:S04]  /*01c0*/  IMAD.WIDE R4, R15, 0x4, R12 ;  /* 0x000000040f047825 */ /* 0x000fc800078e020c */
[----:B-1----:R-:W-:Y:S02]  /*01d0*/  IMAD.WIDE R6, R17, 0x4, R2 ;  /* 0x0000000411067825 */ /* 0x002fe400078e0202 */
[----:B------:R-:W2:Y:S04]  /*01e0*/  LDG.E R4, desc[UR8][R4.64] ;  /* 0x0000000804047981 */ /* 0x000ea8000c1e1900 */
[----:B------:R-:W3:Y:S01]  /*01f0*/  LDG.E R20, desc[UR8][R6.64] ;  /* 0x0000000806147981 */ /* 0x000ee2000c1e1900 */
[----:B------:R-:W-:Y:S01]  /*0200*/  UIADD3 UR4, UPT, UPT, UR4, 0x10, URZ ;  /* 0x0000001004047890 */ /* 0x000fe2000fffe0ff */
[----:B------:R-:W-:Y:S02]  /*0210*/  IADD3 R15, PT, PT, R15, 0x10, RZ ;  /* 0x000000100f0f7810 */ /* 0x000fe40007ffe0ff */
[----:B------:R-:W-:-:S03]  /*0220*/  LEA R17, R0, R17, 0x4 ;  /* 0x0000001100117211 */ /* 0x000fc600078e20ff */
[----:B------:R-:W-:Y:S01]  /*0230*/  ISETP.LE.AND P0, PT, R0, UR4, PT ;  /* 0x0000000400007c0c */ /* 0x000fe2000bf03270 */
[----:B--2---:R-:W0:Y:S08]  /*0240*/  F2I.TRUNC.NTZ R21, R4 ;  /* 0x0000000400157305 */ /* 0x004e30000020f100 */
[----:B---3--:R-:W1:Y:S01]  /*0250*/  F2I.TRUNC.NTZ R29, R20 ;  /* 0x00000014001d7305 */ /* 0x008e62000020f100 */
[----:B0-----:R-:W-:Y:S04]  /*0260*/  STS [R16], R21 ;  /* 0x0000001510007388 */ /* 0x001fe80000000800 */
[----:B-1----:R-:W-:Y:S01]  /*0270*/  STS [R18], R29 ;  /* 0x0000001d12007388 */ /* 0x002fe20000000800 */
[----:B------:R-:W-:Y:S06]  /*0280*/  BAR.SYNC.DEFER_BLOCKING 0x0 ;  /* 0x0000000000007b1d */ /* 0x000fec0000010000 */
[----:B------:R-:W-:Y:S04]  /*0290*/  LDS R22, [R19] ;  /* 0x0000000013167984 */ /* 0x000fe80000000800 */
[----:B------:R-:W0:Y:S04]  /*02a0*/  LDS.128 R8, [R14] ;  /* 0x000000000e087984 */ /* 0x000e280000000c00 */
[----:B------:R-:W1:Y:S04]  /*02b0*/  LDS R26, [R19+0x40] ;  /* 0x00004000131a7984 */ /* 0x000e680000000800 */
[----:B------:R-:W2:Y:S04]  /*02c0*/  LDS R27, [R19+0x80] ;  /* 0x00008000131b7984 */ /* 0x000ea80000000800 */
[----:B------:R-:W3:Y:S04]  /*02d0*/  LDS R24, [R19+0xc0] ;  /* 0x0000c00013187984 */ /* 0x000ee80000000800 */
[----:B------:R-:W-:Y:S04]  /*02e0*/  LDS R25, [R19+0x100] ;  /* 0x0001000013197984 */ /* 0x000fe80000000800 */
[----:B------:R-:W4:Y:S04]  /*02f0*/  LDS.128 R4, [R14+0x10] ;  /* 0x000010000e047984 */ /* 0x000f280000000c00 */
[----:B------:R-:W5:Y:S04]  /*0300*/  LDS R20, [R19+0x140] ;  /* 0x0001400013147984 */ /* 0x000f680000000800 */
[----:B------:R-:W5:Y:S01]  /*0310*/  LDS R21, [R19+0x180] ;  /* 0x0001800013157984 */ /* 0x000f620000000800 */
[----:B0-----:R-:W-:-:S03]  /*0320*/  IMAD R8, R8, R22, RZ ;  /* 0x0000001608087224 */ /* 0x001fc600078e02ff */
[----:B------:R-:W0:Y:S01]  /*0330*/  LDS R22, [R19+0x1c0] ;  /* 0x0001c00013167984 */ /* 0x000e220000000800 */
[----:B-1----:R-:W-:Y:S01]  /*0340*/  IMAD R9, R26, R9, RZ ;  /* 0x000000091a097224 */ /* 0x002fe200078e02ff */
[----:B------:R-:W-:Y:S01]  /*0350*/  I2FP.F32.S32 R8, R8 ;  /* 0x0000000800087245 */ /* 0x000fe20000201400 */
[----:B--2---:R-:W-:-:S03]  /*0360*/  IMAD R10, R27, R10, RZ ;  /* 0x0000000a1b0a7224 */ /* 0x004fc600078e02ff */
[----:B------:R-:W-:Y:S01]  /*0370*/  I2FP.F32.S32 R9, R9 ;  /* 0x0000000900097245 */ /* 0x000fe20000201400 */
[----:B------:R-:W-:Y:S01]  /*0380*/  FADD R8, R8, R23 ;  /* 0x0000001708087221 */ /* 0x000fe20000000000 */
[----:B---3--:R-:W-:Y:S01]  /*0390*/  IMAD R24, R24, R11, RZ ;  /* 0x0000000b18187224 */ /* 0x008fe200078e02ff */
[----:B------:R-:W-:Y:S02]  /*03a0*/  I2FP.F32.S32 R23, R10 ;  /* 0x0000000a00177245 */ /* 0x000fe40000201400 */
[----:B------:R-:W-:-:S04]  /*03b0*/  FADD R8, R8, R9 ;  /* 0x0000000908087221 */ /* 0x000fc80000000000 */
[----:B------:R-:W-:Y:S02]  /*03c0*/  FADD R26, R8, R23 ;  /* 0x00000017081a7221 */ /* 0x000fe40000000000 */
[----:B------:R-:W-:Y:S01]  /*03d0*/  LDS R23, [R19+0x200] ;  /* 0x0002000013177984 */ /* 0x000fe20000000800 */
[----:B----4-:R-:W-:Y:S01]  /*03e0*/  IMAD R4, R4, R25, RZ ;  /* 0x0000001904047224 */ /* 0x010fe200078e02ff */
[----:B------:R-:W-:Y:S02]  /*03f0*/  I2FP.F32.S32 R25, R24 ;  /* 0x0000001800197245 */ /* 0x000fe40000201400 */
[----:B------:R-:W1:Y:S01]  /*0400*/  LDS.128 R8, [R14+0x20] ;  /* 0x000020000e087984 */ /* 0x000e620000000c00 */
[----:B-----5:R-:W-:Y:S01]  /*0410*/  IMAD R5, R20, R5, RZ ;  /* 0x0000000514057224 */ /* 0x020fe200078e02ff */
[----:B------:R-:W-:Y:S01]  /*0420*/  I2FP.F32.S32 R4, R4 ;  /* 0x0000000400047245 */ /* 0x000fe20000201400 */
[----:B------:R-:W-:Y:S01]  /*0430*/  FADD R25, R26, R25 ;  /* 0x000000191a197221 */ /* 0x000fe20000000000 */
[----:B------:R-:W-:Y:S01]  /*0440*/  IMAD R6, R21, R6, RZ ;  /* 0x0000000615067224 */ /* 0x000fe200078e02ff */
[----:B------:R-:W2:Y:S01]  /*0450*/  LDS R24, [R19+0x240] ;  /* 0x0002400013187984 */ /* 0x000ea20000000800 */
[----:B------:R-:W-:Y:S01]  /*0460*/  I2FP.F32.S32 R5, R5 ;  /* 0x0000000500057245 */ /* 0x000fe20000201400 */
[----:B------:R-:W-:-:S02]  /*0470*/  FADD R4, R25, R4 ;  /* 0x0000000419047221 */ /* 0x000fc40000000000 */
[----:B------:R-:W3:Y:S02]  /*0480*/  LDS R21, [R19+0x280] ;  /* 0x0002800013157984 */ /* 0x000ee40000000800 */
[----:B------:R-:W-:Y:S02]  /*0490*/  FADD R4, R4, R5 ;  /* 0x0000000504047221 */ /* 0x000fe40000000000 */
[----:B------:R-:W4:Y:S04]  /*04a0*/  LDS R20, [R19+0x2c0] ;  /* 0x0002c00013147984 */ /* 0x000f280000000800 */
[----:B------:R-:W-:Y:S01]  /*04b0*/  LDS R25, [R19+0x300] ;  /* 0x0003000013197984 */ /* 0x000fe20000000800 */
[----:B0-----:R-:W-:Y:S01]  /*04c0*/  IMAD R22, R22, R7, RZ ;  /* 0x0000000716167224 */ /* 0x001fe200078e02ff */
[----:B------:R-:W-:-:S04]  /*04d0*/  I2FP.F32.S32 R7, R6 ;  /* 0x0000000600077245 */ /* 0x000fc80000201400 */
[----:B------:R-:W-:Y:S01]  /*04e0*/  I2FP.F32.S32 R5, R22 ;  /* 0x0000001600057245 */ /* 0x000fe20000201400 */
[----:B------:R-:W-:Y:S01]  /*04f0*/  FADD R4, R4, R7 ;  /* 0x0000000704047221 */ /* 0x000fe20000000000 */
[----:B------:R-:W-:Y:S03]  /*0500*/  LDS R22, [R19+0x340] ;  /* 0x0003400013167984 */ /* 0x000fe60000000800 */
[----:B------:R-:W-:Y:S02]  /*0510*/  FADD R26, R4, R5 ;  /* 0x00000005041a7221 */ /* 0x000fe40000000000 */
[----:B------:R-:W0:Y:S01]  /*0520*/  LDS.128 R4, [R14+0x30] ;  /* 0x000030000e047984 */ /* 0x000e220000000c00 */
[----:B-1----:R-:W-:-:S03]  /*0530*/  IMAD R27, R8, R23, RZ ;  /* 0x00000017081b7224 */ /* 0x002fc600078e02ff */
[----:B------:R-:W1:Y:S01]  /*0540*/  LDS R23, [R19+0x380] ;  /* 0x0003800013177984 */ /* 0x000e620000000800 */
[----:B--2---:R-:W-:-:S03]  /*0550*/  IMAD R9, R24, R9, RZ ;  /* 0x0000000918097224 */ /* 0x004fc600078e02ff */
[----:B------:R-:W2:Y:S01]  /*0560*/  LDS R8, [R19+0x3c0] ;  /* 0x0003c00013087984 */ /* 0x000ea20000000800 */
[----:B------:R-:W-:Y:S01]  /*0570*/  I2FP.F32.S32 R27, R27 ;  /* 0x0000001b001b7245 */ /* 0x000fe20000201400 */
[----:B---3--:R-:W-:Y:S01]  /*0580*/  IMAD R10, R21, R10, RZ ;  /* 0x0000000a150a7224 */ /* 0x008fe200078e02ff */
[----:B------:R-:W-:-:S03]  /*0590*/  I2FP.F32.S32 R9, R9 ;  /* 0x0000000900097245 */ /* 0x000fc60000201400 */
[----:B------:R-:W-:Y:S01]  /*05a0*/  FADD R26, R26, R27 ;  /* 0x0000001b1a1a7221 */ /* 0x000fe20000000000 */
[----:B----4-:R-:W-:Y:S01]  /*05b0*/  IMAD R11, R20, R11, RZ ;  /* 0x0000000b140b7224 */ /* 0x010fe200078e02ff */
[----:B------:R-:W-:Y:S02]  /*05c0*/  I2FP.F32.S32 R10, R10 ;  /* 0x0000000a000a7245 */ /* 0x000fe40000201400 */
[----:B------:R-:W-:-:S04]  /*05d0*/  FADD R9, R26, R9 ;  /* 0x000000091a097221 */ /* 0x000fc80000000000 */
[----:B------:R-:W-:Y:S01]  /*05e0*/  FADD R9, R9, R10 ;  /* 0x0000000a09097221 */ /* 0x000fe20000000000 */
[----:B0-----:R-:W-:Y:S01]  /*05f0*/  IMAD R25, R4, R25, RZ ;  /* 0x0000001904197224 */ /* 0x001fe200078e02ff */
[----:B------:R-:W-:Y:S01]  /*0600*/  I2FP.F32.S32 R4, R11 ;  /* 0x0000000b00047245 */ /* 0x000fe20000201400 */
[----:B------:R-:W-:-:S03]  /*0610*/  IMAD R5, R22, R5, RZ ;  /* 0x0000000516057224 */ /* 0x000fc600078e02ff */
[----:B------:R-:W-:Y:S01]  /*0620*/  I2FP.F32.S32 R25, R25 ;  /* 0x0000001900197245 */ /* 0x000fe20000201400 */
[----:B------:R-:W-:Y:S01]  /*0630*/  FADD R4, R9, R4 ;  /* 0x0000000409047221 */ /* 0x000fe20000000000 */
[----:B------:R-:W-:-:S03]  /*0640*/  I2FP.F32.S32 R5, R5 ;  /* 0x0000000500057245 */ /* 0x000fc60000201400 */
[----:B------:R-:W-:Y:S01]  /*0650*/  FADD R4, R4, R25 ;  /* 0x0000001904047221 */ /* 0x000fe20000000000 */
[----:B-1----:R-:W-:-:S03]  /*0660*/  IMAD R6, R23, R6, RZ ;  /* 0x0000000617067224 */ /* 0x002fc600078e02ff */
[----:B------:R-:W-:Y:S01]  /*0670*/  FADD R4, R4, R5 ;  /* 0x0000000504047221 */ /* 0x000fe20000000000 */
[----:B--2---:R-:W-:Y:S01]  /*0680*/  IMAD R7, R8, R7, RZ ;  /* 0x0000000708077224 */ /* 0x004fe200078e02ff */
[----:B------:R-:W-:-:S04]  /*0690*/  I2FP.F32.S32 R5, R6 ;  /* 0x0000000600057245 */ /* 0x000fc80000201400 */
[----:B------:R-:W-:Y:S01]  /*06a0*/  I2FP.F32.S32 R7, R7 ;  /* 0x0000000700077245 */ /* 0x000fe20000201400 */
[----:B------:R-:W-:-:S04]  /*06b0*/  FADD R4, R4, R5 ;  /* 0x0000000504047221 */ /* 0x000fc80000000000 */
[----:B------:R-:W-:Y:S01]  /*06c0*/  FADD R23, R4, R7 ;  /* 0x0000000704177221 */ /* 0x000fe20000000000 */
[----:B------:R-:W-:Y:S06]  /*06d0*/  BAR.SYNC.DEFER_BLOCKING 0x0 ;  /* 0x0000000000007b1d */ /* 0x000fec0000010000 */
[----:B------:R-:W-:Y:S05]  /*06e0*/  @!P0 BRA `(.L_x_1) ;  /* 0xfffffff800b48947 */ /* 0x000fea000383ffff */
.L_x_0:
[----:B------:R-:W0:Y:S01]  /*06f0*/  S2R R0, SR_CTAID.X ;  /* 0x0000000000007919 */ /* 0x000e220000002500 */
[----:B------:R-:W0:Y:S01]  /*0700*/  LDCU UR4, c[0x0][0x360] ;  /* 0x00006c00ff0477ac */ /* 0x000e220008000800 */
[----:B------:R-:W1:Y:S01]  /*0710*/  LDC.64 R2, c[0x0][0x390] ;  /* 0x0000e400ff027b82 */ /* 0x000e620000000a00 */
[----:B------:R-:W0:Y:S01]  /*0720*/  S2R R7, SR_TID.X ;  /* 0x0000000000077919 */ /* 0x000e220000002100 */
[----:B------:R-:W2:Y:S01]  /*0730*/  LDCU UR5, c[0x0][0x364] ;  /* 0x00006c80ff0577ac */ /* 0x000ea20008000800 */
[----:B------:R-:W2:Y:S01]  /*0740*/  S2R R5, SR_CTAID.Y ;  /* 0x0000000000057919 */ /* 0x000ea20000002600 */
[----:B------:R-:W3:Y:S01]  /*0750*/  LDCU UR6, c[0x0][0x398] ;  /* 0x00007300ff0677ac */ /* 0x000ee20008000800 */
[----:B------:R-:W2:Y:S01]  /*0760*/  S2R R4, SR_TID.Y ;  /* 0x0000000000047919 */ /* 0x000ea20000002200 */
[----:B0-----:R-:W-:Y:S02]  /*0770*/  IMAD R0, R0, UR4, R7 ;  /* 0x0000000400007c24 */ /* 0x001fe4000f8e0207 */
[----:B--2---:R-:W-:-:S04]  /*0780*/  IMAD R5, R5, UR5, R4 ;  /* 0x0000000505057c24 */ /* 0x004fc8000f8e0204 */
[----:B---3--:R-:W-:-:S04]  /*0790*/  IMAD R5, R0, UR6, R5 ;  /* 0x0000000600057c24 */ /* 0x008fc8000f8e0205 */
[----:B-1----:R-:W-:-:S05]  /*07a0*/  IMAD.WIDE R2, R5, 0x4, R2 ;  /* 0x0000000405027825 */ /* 0x002fca00078e0202 */
[----:B------:R-:W-:Y:S01]  /*07b0*/  STG.E desc[UR8][R2.64], R23 ;  /* 0x0000001702007986 */ /* 0x000fe2000c101908 */
[----:B------:R-:W-:Y:S05]  /*07c0*/  EXIT ;  /* 0x000000000000794d */ /* 0x000fea0003800000 */
.L_x_2:
[----:B------:R-:W-:-:S00]  /*07d0*/  BRA `(.L_x_2) ;  /* 0xfffffffc00fc7947 */ /* 0x000fc0000383ffff */
[----:B------:R-:W-:-:S00]  /*07e0*/  NOP ;  /* 0x0000000000007918 */ /* 0x000fc00000000000 */
        /* <DEDUP_REMOVED lines=9> */
.L_x_8:


//--------------------- .text._Z6matmulPKfS0_Pfiiiff --------------------------
	.section	.text._Z6matmulPKfS0_Pfiiiff,"ax",@progbits
	.align	128
        .global         _Z6matmulPKfS0_Pfiiiff
        .type           _Z6matmulPKfS0_Pfiiiff,@function
        .size           _Z6matmulPKfS0_Pfiiiff,(.L_x_9 - _Z6matmulPKfS0_Pfiiiff)
        .other          _Z6matmulPKfS0_Pfiiiff,@"STO_CUDA_ENTRY STV_DEFAULT"
_Z6matmulPKfS0_Pfiiiff:
.text._Z6matmulPKfS0_Pfiiiff:
[----:B------:R-:W-:Y:S01]  /*0000*/  LDC R1, c[0x0][0x37c] ;  /* 0x0000df00ff017b82 */ /* 0x000fe20000000800 */
[----:B------:R-:W0:Y:S07]  /*0010*/  S2R R8, SR_TID.Y ;  /* 0x0000000000087919 */ /* 0x000e2e0000002200 */
[----:B------:R-:W1:Y:S01]  /*0020*/  S2UR UR5, SR_CTAID.Y ;  /* 0x00000000000579c3 */ /* 0x000e620000002600 */
[----:B------:R-:W2:Y:S01]  /*0030*/  LDCU UR6, c[0x0][0x360] ;  /* 0x00006c00ff0677ac */ /* 0x000ea20008000800 */
[----:B------:R-:W2:Y:S01]  /*0040*/  S2R R3, SR_CTAID.X ;  /* 0x0000000000037919 */ /* 0x000ea20000002500 */
[----:B------:R-:W1:Y:S01]  /*0050*/  LDCU UR4, c[0x0][0x364] ;  /* 0x00006c80ff0477ac */ /* 0x000e620008000800 */
[----:B------:R-:W2:Y:S01]  /*0060*/  S2R R2, SR_TID.X ;  /* 0x0000000000027919 */ /* 0x000ea20000002100 */
[----:B------:R-:W3:Y:S01]  /*0070*/  LDCU.64 UR8, c[0x0][0x398] ;  /* 0x00007300ff0877ac */ /* 0x000ee20008000a00 */
[----:B-1----:R-:W-:-:S06]  /*0080*/  UIMAD UR4, UR4, UR5, URZ ;  /* 0x00000005040472a4 */ /* 0x002fcc000f8e02ff */
[----:B0-----:R-:W-:-:S04]  /*0090*/  IADD3 R0, PT, PT, R8, UR4, RZ ;  /* 0x0000000408007c10 */ /* 0x001fc8000fffe0ff */
[----:B---3--:R-:W-:Y:S01]  /*00a0*/  ISETP.GE.AND P0, PT, R0, UR9, PT ;  /* 0x0000000900007c0c */ /* 0x008fe2000bf06270 */
[----:B--2---:R-:W-:-:S05]  /*00b0*/  IMAD R3, R3, UR6, R2 ;  /* 0x0000000603037c24 */ /* 0x004fca000f8e0202 */
[----:B------:R-:W-:-:S13]  /*00c0*/  ISETP.GE.OR P0, PT, R3, UR8, P0 ;  /* 0x0000000803007c0c */ /* 0x000fda0008706670 */
[----:B------:R-:W-:Y:S05]  /*00d0*/  @P0 EXIT ;  /* 0x000000000000094d */ /* 0x000fea0003800000 */
[----:B------:R-:W0:Y:S01]  /*00e0*/  LDC R5, c[0x0][0x3a0] ;  /* 0x0000e800ff057b82 */ /* 0x000e220000000800 */
[----:B------:R-:W1:Y:S01]  /*00f0*/  LDCU.64 UR6, c[0x0][0x358] ;  /* 0x00006b00ff0677ac */ /* 0x000e620008000a00 */
[----:B------:R-:W-:Y:S01]  /*0100*/  HFMA2 R18, -RZ, RZ, 0, 0 ;  /* 0x00000000ff127431 */ /* 0x000fe200000001ff */
[----:B0-----:R-:W-:-:S13]  /*0110*/  ISETP.GE.AND P0, PT, R5, 0x1, PT ;  /* 0x000000010500780c */ /* 0x001fda0003f06270 */
[----:B-1----:R-:W-:Y:S05]  /*0120*/  @!P0 BRA `(.L_x_3) ;  /* 0x0000000400f08947 */ /* 0x002fea0003800000 */
[----:B------:R-:W-:Y:S01]  /*0130*/  ISETP.GE.U32.AND P1, PT, R5, 0x8, PT ;  /* 0x000000080500780c */ /* 0x000fe20003f26070 */
[----:B------:R-:W-:Y:S01]  /*0140*/  IMAD R6, R3, UR8, RZ ;  /* 0x0000000803067c24 */ /* 0x000fe2000f8e02ff */
[----:B------:R-:W-:Y:S02]  /*0150*/  LOP3.LUT R4, R5, 0x7, RZ, 0xc0, !PT ;  /* 0x0000000705047812 */ /* 0x000fe400078ec0ff */
[----:B------:R-:W-:Y:S02]  /*0160*/  MOV R18, RZ ;  /* 0x000000ff00127202 */ /* 0x000fe40000000f00 */
[----:B------:R-:W-:Y:S02]  /*0170*/  ISETP.NE.AND P0, PT, R4, RZ, PT ;  /* 0x000000ff0400720c */ /* 0x000fe40003f05270 */
[----:B------:R-:W-:-:S05]  /*0180*/  MOV R7, RZ ;  /* 0x000000ff00077202 */ /* 0x000fca0000000f00 */
[----:B------:R-:W-:Y:S06]  /*0190*/  @!P1 BRA `(.L_x_4) ;  /* 0x0000000000ec9947 */ /* 0x000fec0003800000 */
[C---:B------:R-:W-:Y:S01]  /*01a0*/  LOP3.LUT R7, R5.reuse, 0x7ffffff8, RZ, 0xc0, !PT ;  /* 0x7ffffff805077812 */ /* 0x040fe200078ec0ff */
[C---:B------:R-:W-:Y:S01]  /*01b0*/  IMAD R10, R5.reuse, 0x3, R0 ;  /* 0x00000003050a7824 */ /* 0x040fe200078e0200 */
[C---:B------:R-:W-:Y:S01]  /*01c0*/  IADD3 R8, PT, PT, R5.reuse, UR4, R8 ;  /* 0x0000000405087c10 */ /* 0x040fe2000fffe008 */
[C-C-:B------:R-:W-:Y:S01]  /*01d0*/  IMAD R9, R5.reuse, 0x5, R0.reuse ;  /* 0x0000000505097824 */ /* 0x140fe200078e0200 */
[CC--:B------:R-:W-:Y:S01]  /*01e0*/  LEA R2, R5.reuse, R0.reuse, 0x1 ;  /* 0x0000000005027211 */ /* 0x0c0fe200078e08ff */
[C-C-:B------:R-:W-:Y:S01]  /*01f0*/  IMAD R11, R5.reuse, 0x6, R0.reuse ;  /* 0x00000006050b7824 */ /* 0x140fe200078e0200 */
[C---:B------:R-:W-:Y:S01]  /*0200*/  LEA R12, R5.reuse, R0, 0x2 ;  /* 0x00000000050c7211 */ /* 0x040fe200078e10ff */
[----:B------:R-:W-:Y:S01]  /*0210*/  IMAD R13, R5, 0x7, R0 ;  /* 0x00000007050d7824 */ /* 0x000fe200078e0200 */
[----:B------:R-:W-:Y:S02]  /*0220*/  MOV R18, RZ ;  /* 0x000000ff00127202 */ /* 0x000fe40000000f00 */
[----:B------:R-:W-:-:S02]  /*0230*/  MOV R28, R6 ;  /* 0x00000006001c7202 */ /* 0x000fc40000000f00 */
[----:B------:R-:W-:Y:S02]  /*0240*/  MOV R26, R0 ;  /* 0x00000000001a7202 */ /* 0x000fe40000000f00 */
[----:B------:R-:W-:-:S07]  /*0250*/  IADD3 R27, PT, PT, -R7, RZ, RZ ;  /* 0x000000ff071b7210 */ /* 0x000fce0007ffe1ff */
.L_x_5:
[----:B------:R-:W0:Y:S08]  /*0260*/  LDC.64 R16, c[0x0][0x388] ;  /* 0x0000e200ff107b82 */ /* 0x000e300000000a00 */
[----:B------:R-:W1:Y:S01]  /*0270*/  LDC.64 R14, c[0x0][0x380] ;  /* 0x0000e000ff0e7b82 */ /* 0x000e620000000a00 */
[----:B0-----:R-:W-:-:S06]  /*0280*/  IMAD.WIDE.U32 R20, R26, 0x4, R16 ;  /* 0x000000041a147825 */ /* 0x001fcc00078e0010 */
[----:B------:R-:W2:Y:S01]  /*0290*/  LDG.E R20, desc[UR6][R20.64] ;  /* 0x0000000614147981 */ /* 0x000ea2000c1e1900 */
[----:B-1----:R-:W-:-:S05]  /*02a0*/  IMAD.WIDE R14, R28, 0x4, R14 ;  /* 0x000000041c0e7825 */ /* 0x002fca00078e020e */
[----:B------:R-:W2:Y:S01]  /*02b0*/  LDG.E R19, desc[UR6][R14.64] ;  /* 0x000000060e137981 */ /* 0x000ea2000c1e1900 */
[----:B------:R-:W-:-:S04]  /*02c0*/  IMAD.WIDE.U32 R24, R8, 0x4, R16 ;  /* 0x0000000408187825 */ /* 0x000fc800078e0010 */
[----:B------:R-:W-:Y:S02]  /*02d0*/  IMAD.WIDE.U32 R22, R2, 0x4, R16 ;  /* 0x0000000402167825 */ /* 0x000fe400078e0010 */
[----:B------:R-:W3:Y:S04]  /*02e0*/  LDG.E R24, desc[UR6][R24.64] ;  /* 0x0000000618187981 */ /* 0x000ee8000c1e1900 */
[----:B------:R-:W4:Y:S01]  /*02f0*/  LDG.E R22, desc[UR6][R22.64] ;  /* 0x0000000616167981 */ /* 0x000f22000c1e1900 */
[----:B--2---:R-:W-:-:S03]  /*0300*/  FFMA R19, R19, R20, R18 ;  /* 0x0000001413137223 */ /* 0x004fc60000000012 */
[----:B------:R-:W3:Y:S04]  /*0310*/  LDG.E R18, desc[UR6][R14.64+0x4] ;  /* 0x000004060e127981 */ /* 0x000ee8000c1e1900 */
[----:B------:R-:W4:Y:S01]  /*0320*/  LDG.E R20, desc[UR6][R14.64+0x8] ;  /* 0x000008060e147981 */ /* 0x000f22000c1e1900 */
[----:B---3--:R-:W-:Y:S01]  /*0330*/  FFMA R29, R18, R24, R19 ;  /* 0x00000018121d7223 */ /* 0x008fe20000000013 */
[----:B------:R-:W-:Y:S02]  /*0340*/  IMAD.WIDE.U32 R18, R10, 0x4, R16 ;  /* 0x000000040a127825 */ /* 0x000fe400078e0010 */
[----:B------:R-:W2:Y:S02]  /*0350*/  LDG.E R24, desc[UR6][R14.64+0x10] ;  /* 0x000010060e187981 */ /* 0x000ea4000c1e1900 */
[----:B----4-:R-:W-:Y:S01]  /*0360*/  FFMA R29, R20, R22, R29 ;  /* 0x00000016141d7223 */ /* 0x010fe2000000001d */
[--C-:B------:R-:W-:Y:S01]  /*0370*/  IMAD.WIDE.U32 R20, R12, 0x4, R16.reuse ;  /* 0x000000040c147825 */ /* 0x100fe200078e0010 */
[----:B------:R-:W3:Y:S05]  /*0380*/  LDG.E R19, desc[UR6][R18.64] ;  /* 0x0000000612137981 */ /* 0x000eea000c1e1900 */
[----:B------:R-:W2:Y:S04]  /*0390*/  LDG.E R20, desc[UR6][R20.64] ;  /* 0x0000000614147981 */ /* 0x000ea8000c1e1900 */
[----:B------:R-:W3:Y:S01]  /*03a0*/  LDG.E R18, desc[UR6][R14.64+0xc] ;  /* 0x00000c060e127981 */ /* 0x000ee2000c1e1900 */
[----:B------:R-:W-:-:S06]  /*03b0*/  IMAD.WIDE.U32 R22, R9, 0x4, R16 ;  /* 0x0000000409167825 */ /* 0x000fcc00078e0010 */
[----:B------:R-:W4:Y:S01]  /*03c0*/  LDG.E R22, desc[UR6][R22.64] ;  /* 0x0000000616167981 */ /* 0x000f22000c1e1900 */
[----:B---3--:R-:W-:-:S03]  /*03d0*/  FFMA R29, R18, R19, R29 ;  /* 0x00000013121d7223 */ /* 0x008fc6000000001d */
[----:B------:R-:W4:Y:S01]  /*03e0*/  LDG.E R18, desc[UR6][R14.64+0x14] ;  /* 0x000014060e127981 */ /* 0x000f22000c1e1900 */
[----:B--2---:R-:W-:Y:S01]  /*03f0*/  FFMA R29, R24, R20, R29 ;  /* 0x00000014181d7223 */ /* 0x004fe2000000001d */
[--C-:B------:R-:W-:Y:S02]  /*0400*/  IMAD.WIDE.U32 R24, R11, 0x4, R16.reuse ;  /* 0x000000040b187825 */ /* 0x100fe400078e0010 */
[----:B------:R-:W2:Y:S02]  /*0410*/  LDG.E R19, desc[UR6][R14.64+0x18] ;  /* 0x000018060e137981 */ /* 0x000ea4000c1e1900 */
[----:B------:R-:W-:Y:S02]  /*0420*/  IMAD.WIDE.U32 R16, R13, 0x4, R16 ;  /* 0x000000040d107825 */ /* 0x000fe400078e0010 */
[----:B------:R-:W3:Y:S04]  /*0430*/  LDG.E R20, desc[UR6][R14.64+0x1c] ;  /* 0x00001c060e147981 */ /* 0x000ee8000c1e1900 */
[----:B------:R-:W2:Y:S04]  /*0440*/  LDG.E R24, desc[UR6][R24.64] ;  /* 0x0000000618187981 */ /* 0x000ea8000c1e1900 */
[----:B------:R-:W3:Y:S01]  /*0450*/  LDG.E R16, desc[UR6][R16.64] ;  /* 0x0000000610107981 */ /* 0x000ee2000c1e1900 */
[----:B------:R-:W-:-:S04]  /*0460*/  IADD3 R27, PT, PT, R27, 0x8, RZ ;  /* 0x000000081b1b7810 */ /* 0x000fc80007ffe0ff */
[----:B------:R-:W-:Y:S02]  /*0470*/  ISETP.NE.AND P1, PT, R27, RZ, PT ;  /* 0x000000ff1b00720c */ /* 0x000fe40003f25270 */
[C---:B------:R-:W-:Y:S02]  /*0480*/  LEA R8, R5.reuse, R8, 0x3 ;  /* 0x0000000805087211 */ /* 0x040fe400078e18ff */
[C---:B------:R-:W-:Y:S02]  /*0490*/  LEA R2, R5.reuse, R2, 0x3 ;  /* 0x0000000205027211 */ /* 0x040fe400078e18ff */
[C---:B------:R-:W-:Y:S02]  /*04a0*/  LEA R10, R5.reuse, R10, 0x3 ;  /* 0x0000000a050a7211 */ /* 0x040fe400078e18ff */
[C---:B------:R-:W-:Y:S02]  /*04b0*/  LEA R12, R5.reuse, R12, 0x3 ;  /* 0x0000000c050c7211 */ /* 0x040fe400078e18ff */
[----:B------:R-:W-:-:S02]  /*04c0*/  LEA R9, R5, R9, 0x3 ;  /* 0x0000000905097211 */ /* 0x000fc400078e18ff */
[C---:B------:R-:W-:Y:S02]  /*04d0*/  LEA R11, R5.reuse, R11, 0x3 ;  /* 0x0000000b050b7211 */ /* 0x040fe400078e18ff */
[C---:B------:R-:W-:Y:S02]  /*04e0*/  LEA R13, R5.reuse, R13, 0x3 ;  /* 0x0000000d050d7211 */ /* 0x040fe400078e18ff */
[----:B------:R-:W-:Y:S02]  /*04f0*/  LEA R26, R5, R26, 0x3 ;  /* 0x0000001a051a7211 */ /* 0x000fe400078e18ff */
[----:B------:R-:W-:Y:S01]  /*0500*/  IADD3 R28, PT, PT, R28, 0x8, RZ ;  /* 0x000000081c1c7810 */ /* 0x000fe20007ffe0ff */
[----:B----4-:R-:W-:-:S04]  /*0510*/  FFMA R29, R18, R22, R29 ;  /* 0x00000016121d7223 */ /* 0x010fc8000000001d */
[----:B--2---:R-:W-:-:S04]  /*0520*/  FFMA R19, R19, R24, R29 ;  /* 0x0000001813137223 */ /* 0x004fc8000000001d */
[----:B---3--:R-:W-:Y:S01]  /*0530*/  FFMA R18, R20, R16, R19 ;  /* 0x0000001014127223 */ /* 0x008fe20000000013 */
[----:B------:R-:W-:Y:S06]  /*0540*/  @P1 BRA `(.L_x_5) ;  /* 0xfffffffc00441947 */ /* 0x000fec000383ffff */
.L_x_4:
[----:B------:R-:W-:Y:S05]  /*0550*/  @!P0 BRA `(.L_x_3) ;  /* 0x0000000000e48947 */ /* 0x000fea0003800000 */
[----:B------:R-:W-:Y:S02]  /*0560*/  ISETP.GE.U32.AND P0, PT, R4, 0x4, PT ;  /* 0x000000040400780c */ /* 0x000fe40003f06070 */
[----:B------:R-:W-:-:S04]  /*0570*/  LOP3.LUT R2, R5, 0x3, RZ, 0xc0, !PT ;  /* 0x0000000305027812 */ /* 0x000fc800078ec0ff */
[----:B------:R-:W-:-:S07]  /*0580*/  ISETP.NE.AND P1, PT, R2, RZ, PT ;  /* 0x000000ff0200720c */ /* 0x000fce0003f25270 */
[----:B------:R-:W-:Y:S06]  /*0590*/  @!P0 BRA `(.L_x_6) ;  /* 0x0000000000648947 */ /* 0x000fec0003800000 */
[----:B------:R-:W0:Y:S01]  /*05a0*/  LDC.64 R8, c[0x0][0x388] ;  /* 0x0000e200ff087b82 */ /* 0x000e220000000a00 */
[----:B------:R-:W-:Y:S01]  /*05b0*/  IMAD R14, R7, R5, R0 ;  /* 0x00000005070e7224 */ /* 0x000fe200078e0200 */
[----:B------:R-:W-:-:S04]  /*05c0*/  IADD3 R13, PT, PT, R6, R7, RZ ;  /* 0x00000007060d7210 */ /* 0x000fc80007ffe0ff */
[-C--:B------:R-:W-:Y:S02]  /*05d0*/  IADD3 R16, PT, PT, R14, R5.reuse, RZ ;  /* 0x000000050e107210 */ /* 0x080fe40007ffe0ff */
[----:B------:R-:W1:Y:S02]  /*05e0*/  LDC.64 R10, c[0x0][0x380] ;  /* 0x0000e000ff0a7b82 */ /* 0x000e640000000a00 */
[----:B------:R-:W-:-:S04]  /*05f0*/  IADD3 R4, PT, PT, R16, R5, RZ ;  /* 0x0000000510047210 */ /* 0x000fc80007ffe0ff */
[----:B------:R-:W-:Y:S01]  /*0600*/  IADD3 R23, PT, PT, R4, R5, RZ ;  /* 0x0000000504177210 */ /* 0x000fe20007ffe0ff */
[----:B0-----:R-:W-:-:S04]  /*0610*/  IMAD.WIDE.U32 R14, R14, 0x4, R8 ;  /* 0x000000040e0e7825 */ /* 0x001fc800078e0008 */
[----:B------:R-:W-:Y:S02]  /*0620*/  IMAD.WIDE.U32 R16, R16, 0x4, R8 ;  /* 0x0000000410107825 */ /* 0x000fe400078e0008 */
[----:B------:R-:W2:Y:S02]  /*0630*/  LDG.E R14, desc[UR6][R14.64] ;  /* 0x000000060e0e7981 */ /* 0x000ea4000c1e1900 */
[----:B-1----:R-:W-:Y:S02]  /*0640*/  IMAD.WIDE R10, R13, 0x4, R10 ;  /* 0x000000040d0a7825 */ /* 0x002fe400078e020a */
[----:B------:R-:W3:Y:S02]  /*0650*/  LDG.E R16, desc[UR6][R16.64] ;  /* 0x0000000610107981 */ /* 0x000ee4000c1e1900 */
[--C-:B------:R-:W-:Y:S02]  /*0660*/  IMAD.WIDE.U32 R12, R4, 0x4, R8.reuse ;  /* 0x00000004040c7825 */ /* 0x100fe400078e0008 */
[----:B------:R-:W2:Y:S02]  /*0670*/  LDG.E R19, desc[UR6][R10.64] ;  /* 0x000000060a137981 */ /* 0x000ea4000c1e1900 */
[----:B------:R-:W-:-:S02]  /*0680*/  IMAD.WIDE.U32 R8, R23, 0x4, R8 ;  /* 0x0000000417087825 */ /* 0x000fc400078e0008 */
[----:B------:R-:W3:Y:S04]  /*0690*/  LDG.E R21, desc[UR6][R10.64+0x4] ;  /* 0x000004060a157981 */ /* 0x000ee8000c1e1900 */
[----:B------:R-:W4:Y:S04]  /*06a0*/  LDG.E R12, desc[UR6][R12.64] ;  /* 0x000000060c0c7981 */ /* 0x000f28000c1e1900 */
[----:B------:R-:W4:Y:S04]  /*06b0*/  LDG.E R23, desc[UR6][R10.64+0x8] ;  /* 0x000008060a177981 */ /* 0x000f28000c1e1900 */
[----:B------:R-:W5:Y:S04]  /*06c0*/  LDG.E R25, desc[UR6][R10.64+0xc] ;  /* 0x00000c060a197981 */ /* 0x000f68000c1e1900 */
[----:B------:R-:W5:Y:S01]  /*06d0*/  LDG.E R8, desc[UR6][R8.64] ;  /* 0x0000000608087981 */ /* 0x000f62000c1e1900 */
[----:B------:R-:W-:Y:S01]  /*06e0*/  IADD3 R7, PT, PT, R7, 0x4, RZ ;  /* 0x0000000407077810 */ /* 0x000fe20007ffe0ff */
[----:B--2---:R-:W-:-:S04]  /*06f0*/  FFMA R14, R19, R14, R18 ;  /* 0x0000000e130e7223 */ /* 0x004fc80000000012 */
[----:B---3--:R-:W-:-:S04]  /*0700*/  FFMA R14, R21, R16, R14 ;  /* 0x00000010150e7223 */ /* 0x008fc8000000000e */
[----:B----4-:R-:W-:-:S04]  /*0710*/  FFMA R14, R23, R12, R14 ;  /* 0x0000000c170e7223 */ /* 0x010fc8000000000e */
[----:B-----5:R-:W-:-:S07]  /*0720*/  FFMA R18, R25, R8, R14 ;  /* 0x0000000819127223 */ /* 0x020fce000000000e */
.L_x_6:
[----:B------:R-:W-:Y:S05]  /*0730*/  @!P1 BRA `(.L_x_3) ;  /* 0x00000000006c9947 */ /* 0x000fea0003800000 */
[----:B------:R-:W0:Y:S01]  /*0740*/  LDC.64 R16, c[0x0][0x388] ;  /* 0x0000e200ff107b82 */ /* 0x000e220000000a00 */
[----:B------:R-:W-:Y:S02]  /*0750*/  ISETP.NE.AND P0, PT, R2, 0x1, PT ;  /* 0x000000010200780c */ /* 0x000fe40003f05270 */
[----:B------:R-:W-:-:S04]  /*0760*/  LOP3.LUT R2, R5, 0x1, RZ, 0xc0, !PT ;  /* 0x0000000105027812 */ /* 0x000fc800078ec0ff */
[----:B------:R-:W-:Y:S01]  /*0770*/  ISETP.NE.U32.AND P1, PT, R2, 0x1, PT ;  /* 0x000000010200780c */ /* 0x000fe20003f25070 */
[----:B------:R-:W1:Y:S06]  /*0780*/  LDC.64 R8, c[0x0][0x380] ;  /* 0x0000e000ff087b82 */ /* 0x000e6c0000000a00 */
[C---:B------:R-:W-:Y:S01]  /*0790*/  @P0 IMAD R14, R7.reuse, R5, R0 ;  /* 0x00000005070e0224 */ /* 0x040fe200078e0200 */
[----:B------:R-:W-:Y:S01]  /*07a0*/  @P0 IADD3 R19, PT, PT, R6, R7, RZ ;  /* 0x0000000706130210 */ /* 0x000fe20007ffe0ff */
[----:B------:R-:W2:Y:S01]  /*07b0*/  LDC.64 R12, c[0x0][0x380] ;  /* 0x0000e000ff0c7b82 */ /* 0x000ea20000000a00 */
[----:B------:R-:W-:-:S02]  /*07c0*/  @P0 IADD3 R7, PT, PT, R7, 0x2, RZ ;  /* 0x0000000207070810 */ /* 0x000fc40007ffe0ff */
[----:B------:R-:W-:-:S03]  /*07d0*/  @P0 IADD3 R21, PT, PT, R14, R5, RZ ;  /* 0x000000050e150210 */ /* 0x000fc60007ffe0ff */
[----:B------:R-:W-:Y:S02]  /*07e0*/  @!P1 IMAD R5, R7, R5, R0 ;  /* 0x0000000507059224 */ /* 0x000fe400078e0200 */
[----:B------:R-:W3:Y:S01]  /*07f0*/  LDC.64 R10, c[0x0][0x388] ;  /* 0x0000e200ff0a7b82 */ /* 0x000ee20000000a00 */
[----:B0-----:R-:W-:-:S04]  /*0800*/  @P0 IMAD.WIDE.U32 R14, R14, 0x4, R16 ;  /* 0x000000040e0e0825 */ /* 0x001fc800078e0010 */
[----:B------:R-:W-:Y:S02]  /*0810*/  @P0 IMAD.WIDE.U32 R16, R21, 0x4, R16 ;  /* 0x0000000415100825 */ /* 0x000fe400078e0010 */
[----:B------:R-:W4:Y:S02]  /*0820*/  @P0 LDG.E R14, desc[UR6][R14.64] ;  /* 0x000000060e0e0981 */ /* 0x000f24000c1e1900 */
[----:B-1----:R-:W-:Y:S01]  /*0830*/  @P0 IMAD.WIDE R8, R19, 0x4, R8 ;  /* 0x0000000413080825 */ /* 0x002fe200078e0208 */
[----:B------:R-:W-:Y:S01]  /*0840*/  @!P1 IADD3 R19, PT, PT, R6, R7, RZ ;  /* 0x0000000706139210 */ /* 0x000fe20007ffe0ff */
[----:B------:R-:W5:Y:S04]  /*0850*/  @P0 LDG.E R16, desc[UR6][R16.64] ;  /* 0x0000000610100981 */ /* 0x000f68000c1e1900 */
[----:B------:R-:W4:Y:S01]  /*0860*/  @P0 LDG.E R7, desc[UR6][R8.64] ;  /* 0x0000000608070981 */ /* 0x000f22000c1e1900 */
[----:B--2---:R-:W-:-:S03]  /*0870*/  @!P1 IMAD.WIDE R12, R19, 0x4, R12 ;  /* 0x00000004130c9825 */ /* 0x004fc600078e020c */
[----:B------:R-:W5:Y:S04]  /*0880*/  @P0 LDG.E R2, desc[UR6][R8.64+0x4] ;  /* 0x0000040608020981 */ /* 0x000f68000c1e1900 */
[----:B------:R-:W2:Y:S01]  /*0890*/  @!P1 LDG.E R13, desc[UR6][R12.64] ;  /* 0x000000060c0d9981 */ /* 0x000ea2000c1e1900 */
[----:B---3--:R-:W-:-:S06]  /*08a0*/  @!P1 IMAD.WIDE.U32 R10, R5, 0x4, R10 ;  /* 0x00000004050a9825 */ /* 0x008fcc00078e000a */
[----:B------:R-:W2:Y:S01]  /*08b0*/  @!P1 LDG.E R10, desc[UR6][R10.64] ;  /* 0x000000060a0a9981 */ /* 0x000ea2000c1e1900 */
[----:B----4-:R-:W-:-:S04]  /*08c0*/  @P0 FFMA R7, R7, R14, R18 ;  /* 0x0000000e07070223 */ /* 0x010fc80000000012 */
[----:B-----5:R-:W-:-:S04]  /*08d0*/  @P0 FFMA R18, R2, R16, R7 ;  /* 0x0000001002120223 */ /* 0x020fc80000000007 */
[----:B--2---:R-:W-:-:S07]  /*08e0*/  @!P1 FFMA R18, R13, R10, R18 ;  /* 0x0000000a0d129223 */ /* 0x004fce0000000012 */
.L_x_3:
[----:B------:R-:W0:Y:S01]  /*08f0*/  LDC.64 R4, c[0x0][0x390] ;  /* 0x0000e400ff047b82 */ /* 0x000e220000000a00 */
[----:B------:R-:W-:Y:S01]  /*0900*/  IMAD R3, R3, UR8, R0 ;  /* 0x0000000803037c24 */ /* 0x000fe2000f8e0200 */
[----:B------:R-:W1:Y:S01]  /*0910*/  LDCU UR5, c[0x0][0x3a8] ;  /* 0x00007500ff0577ac */ /* 0x000e620008000800 */
[----:B------:R-:W2:Y:S02]  /*0920*/  LDCU UR9, c[0x0][0x3a4] ;  /* 0x00007480ff0977ac */ /* 0x000ea40008000800 */
[----:B0-----:R-:W-:-:S05]  /*0930*/  IMAD.WIDE R2, R3, 0x4, R4 ;  /* 0x0000000403027825 */ /* 0x001fca00078e0204 */
[----:B------:R-:W1:Y:S02]  /*0940*/  LDG.E R0, desc[UR6][R2.64] ;  /* 0x0000000602007981 */ /* 0x000e64000c1e1900 */
[----:B-1----:R-:W-:-:S04]  /*0950*/  FMUL R5, R0, UR5 ;  /* 0x0000000500057c20 */ /* 0x002fc80008400000 */
[----:B--2---:R-:W-:-:S05]  /*0960*/  FFMA R5, R18, UR9, R5 ;  /* 0x0000000912057c23 */ /* 0x004fca0008000005 */
[----:B------:R-:W-:Y:S01]  /*0970*/  STG.E desc[UR6][R2.64], R5 ;  /* 0x0000000502007986 */ /* 0x000fe2000c101906 */
[----:B------:R-:W-:Y:S05]  /*0980*/  EXIT ;  /* 0x000000000000794d */ /* 0x000fea0003800000 */
.L_x_7:
        /* <DEDUP_REMOVED lines=15> */
.L_x_9:


//--------------------- .nv.shared._Z11matmul_tilePKfS0_Pfiiiff --------------------------
	.section	.nv.shared._Z11matmul_tilePKfS0_Pfiiiff,"aw",@nobits
	.sectionflags	@""
	.align	4
.nv.shared._Z11matmul_tilePKfS0_Pfiiiff:
	.zero		3072


//--------------------- .nv.shared.reserved.0     --------------------------
	.section	.nv.shared.reserved.0,"aw",@nobits
	.weak		__nv_reservedSMEM_offset_0_alias
	.size		__nv_reservedSMEM_offset_0_alias, 0, 64
	.other		__nv_reservedSMEM_offset_0_alias,@"STO_CUDA_RESERVED_SHARED STV_DEFAULT"
__nv_reservedSMEM_offset_0_alias:
	.zero		0
	.zero		64


//--------------------- .nv.constant0._Z11matmul_tilePKfS0_Pfiiiff --------------------------
	.section	.nv.constant0._Z11matmul_tilePKfS0_Pfiiiff,"a",@progbits
	.sectionflags	@""
	.align	4
.nv.constant0._Z11matmul_tilePKfS0_Pfiiiff:
	.zero		940


//--------------------- .nv.constant0._Z6matmulPKfS0_Pfiiiff --------------------------
	.section	.nv.constant0._Z6matmulPKfS0_Pfiiiff,"a",@progbits
	.sectionflags	@""
	.align	4
.nv.constant0._Z6matmulPKfS0_Pfiiiff:
	.zero		940


//--------------------- SYMBOLS --------------------------

	.type		.nv.reservedSmem.offset0,@object
	.size		.nv.reservedSmem.offset0,0x4
	.type		.nv.reservedSmem.cap,@object
	.size		.nv.reservedSmem.cap,0x4
